	.headerflags	@"EF_CUDA_TEXMODE_UNIFIED EF_CUDA_64BIT_ADDRESS EF_CUDA_ACCELERATORS EF_CUDA_SM90 EF_CUDA_VIRTUAL_SM(EF_CUDA_SM90)"
	.elftype	@"ET_EXEC"


//--------------------- .nv.info                  --------------------------
	.section	.nv.info,"",@"SHT_CUDA_INFO"
	.align	4


	//----- nvinfo : EIATTR_REGCOUNT
	.align		4
        /*0000*/ 	.byte	0x04, 0x2f
        /*0002*/ 	.short	(.L_1 - .L_0)
	.align		4
.L_0:
        /*0004*/ 	.word	index@(triton_poi_fused__to_copy_arange_clamp_mul_4)
        /*0008*/ 	.word	0x00000009


	//----- nvinfo : EIATTR_MIN_STACK_SIZE
	.align		4
.L_1:
        /*000c*/ 	.byte	0x04, 0x12
        /*000e*/ 	.short	(.L_3 - .L_2)
	.align		4
.L_2:
        /*0010*/ 	.word	index@(triton_poi_fused__to_copy_arange_clamp_mul_4)
        /*0014*/ 	.word	0x00000000


	//----- nvinfo : EIATTR_FRAME_SIZE
	.align		4
.L_3:
        /*0018*/ 	.byte	0x04, 0x11
        /*001a*/ 	.short	(.L_5 - .L_4)
	.align		4
.L_4:
        /*001c*/ 	.word	index@(triton_poi_fused__to_copy_arange_clamp_mul_4)
        /*0020*/ 	.word	0x00000000


	//----- nvinfo : EIATTR_MIN_STACK_SIZE
	.align		4
.L_5:
        /*0024*/ 	.byte	0x04, 0x12
        /*0026*/ 	.short	(.L_7 - .L_6)
	.align		4
.L_6:
        /*0028*/ 	.word	index@(triton_poi_fused__to_copy_arange_clamp_mul_4)
        /*002c*/ 	.word	0x00000000
.L_7:


//--------------------- .nv.info.triton_poi_fused__to_copy_arange_clamp_mul_4 --------------------------
	.section	.nv.info.triton_poi_fused__to_copy_arange_clamp_mul_4,"",@"SHT_CUDA_INFO"
	.sectionflags	@""
	.align	4


	//----- nvinfo : EIATTR_CUDA_API_VERSION
	.align		4
        /*0000*/ 	.byte	0x04, 0x37
        /*0002*/ 	.short	(.L_9 - .L_8)
.L_8:
        /*0004*/ 	.word	0x0000007c


	//----- nvinfo : EIATTR_KPARAM_INFO
	.align		4
.L_9:
        /*0008*/ 	.byte	0x04, 0x17
        /*000a*/ 	.short	(.L_11 - .L_10)
.L_10:
        /*000c*/ 	.word	0x00000000
        /*0010*/ 	.short	0x0001
        /*0012*/ 	.short	0x0008
        /*0014*/ 	.byte	0x00, 0xf0, 0x11, 0x00


	//----- nvinfo : EIATTR_KPARAM_INFO
	.align		4
.L_11:
        /*0018*/ 	.byte	0x04, 0x17
        /*001a*/ 	.short	(.L_13 - .L_12)
.L_12:
        /*001c*/ 	.word	0x00000000
        /*0020*/ 	.short	0x0000
        /*0022*/ 	.short	0x0000
        /*0024*/ 	.byte	0x00, 0xf4, 0x21, 0x00


	//----- nvinfo : EIATTR_SPARSE_MMA_MASK
	.align		4
.L_13:
        /*0028*/ 	.byte	0x03, 0x50
        /*002a*/ 	.short	0x0000


	//----- nvinfo : EIATTR_MAXREG_COUNT
	.align		4
        /*002c*/ 	.byte	0x03, 0x1b
        /*002e*/ 	.short	0x00ff


	//----- nvinfo : EIATTR_EXIT_INSTR_OFFSETS
	.align		4
        /*0030*/ 	.byte	0x04, 0x1c
        /*0032*/ 	.short	(.L_15 - .L_14)


	//   ....[0]....
.L_14:
        /*0034*/ 	.word	0x000000e0


	//   ....[1]....
        /*0038*/ 	.word	0x00000110


	//----- nvinfo : EIATTR_REQNTID
	.align		4
.L_15:
        /*003c*/ 	.byte	0x04, 0x10
        /*003e*/ 	.short	(.L_17 - .L_16)
.L_16:
        /*0040*/ 	.word	0x00000020
        /*0044*/ 	.word	0x00000001
        /*0048*/ 	.word	0x00000001


	//----- nvinfo : EIATTR_CBANK_PARAM_SIZE
	.align		4
.L_17:
        /*004c*/ 	.byte	0x03, 0x19
        /*004e*/ 	.short	0x000c


	//----- nvinfo : EIATTR_PARAM_CBANK
	.align		4
        /*0050*/ 	.byte	0x04, 0x0a
        /*0052*/ 	.short	(.L_19 - .L_18)
	.align		4
.L_18:
        /*0054*/ 	.word	index@(.nv.constant0.triton_poi_fused__to_copy_arange_clamp_mul_4)
        /*0058*/ 	.short	0x0210
        /*005a*/ 	.short	0x000c


	//----- nvinfo : EIATTR_SW_WAR
	.align		4
.L_19:
        /*005c*/ 	.byte	0x04, 0x36
        /*005e*/ 	.short	(.L_21 - .L_20)
.L_20:
        /*0060*/ 	.word	0x00000008
.L_21:


//--------------------- .nv.callgraph             --------------------------
	.section	.nv.callgraph,"",@"SHT_CUDA_CALLGRAPH"
	.align	4
	.sectionentsize	8
	.align		4
        /*0000*/ 	.word	0x00000000
	.align		4
        /*0004*/ 	.word	0xffffffff
	.align		4
        /*0008*/ 	.word	0x00000000
	.align		4
        /*000c*/ 	.word	0xfffffffe
	.align		4
        /*0010*/ 	.word	0x00000000
	.align		4
        /*0014*/ 	.word	0xfffffffd
	.align		4
        /*0018*/ 	.word	0x00000000
	.align		4
        /*001c*/ 	.word	0xfffffffc


//--------------------- .text.triton_poi_fused__to_copy_arange_clamp_mul_4 --------------------------
	.section	.text.triton_poi_fused__to_copy_arange_clamp_mul_4,"ax",@progbits
	.align	128
        .global         triton_poi_fused__to_copy_arange_clamp_mul_4
        .type           triton_poi_fused__to_copy_arange_clamp_mul_4,@function
        .size           triton_poi_fused__to_copy_arange_clamp_mul_4,(.L_x_1 - triton_poi_fused__to_copy_arange_clamp_mul_4)
        .other          triton_poi_fused__to_copy_arange_clamp_mul_4,@"STO_CUDA_ENTRY STV_DEFAULT"
triton_poi_fused__to_copy_arange_clamp_mul_4:
.text.triton_poi_fused__to_copy_arange_clamp_mul_4:
[----:B------:R-:W0:Y:S02]  /*0000*/  LDC R1, c[0x0][0x28] ;  /* 0x00000a00ff017b82 */ /* 0x000e240000000800 */
[----:B------:R-:W1:Y:S01]  /*0010*/  S2R R6, SR_TID.X ;  /* 0x0000000000067919 */ /* 0x000e620000002100 */
[----:B------:R-:W2:Y:S01]  /*0020*/  LDC.64 R2, c[0x0][0x210] ;  /* 0x00008400ff027b82 */ /* 0x000ea20000000a00 */
[----:B------:R-:W3:Y:S01]  /*0030*/  S2R R5, SR_CTAID.X ;  /* 0x0000000000057919 */ /* 0x000ee20000002500 */
[C---:B-1----:R-:W-:Y:S02]  /*0040*/  LOP3.LUT R0, R6.reuse, 0x3, RZ, 0xc0, !PT ;  /* 0x0000000306007812 */ /* 0x042fe400078ec0ff */
[----:B------:R-:W-:-:S03]  /*0050*/  LOP3.LUT P0, RZ, R6, 0x1c, RZ, 0xc0, !PT ;  /* 0x0000001c06ff7812 */ /* 0x000fc6000780c0ff */
[----:B---3--:R-:W-:-:S04]  /*0060*/  IMAD R5, R5, 0x4, R0 ;  /* 0x0000000405057824 */ /* 0x008fc800078e0200 */
[C---:B--2---:R-:W-:Y:S01]  /*0070*/  IMAD.WIDE R2, R5.reuse, 0x8, R2 ;  /* 0x0000000805027825 */ /* 0x044fe200078e0202 */
[----:B------:R-:W-:Y:S02]  /*0080*/  I2FP.F32.S32 R0, R5 ;  /* 0x0000000500007245 */ /* 0x000fe40000201400 */
[----:B------:R-:W-:-:S03]  /*0090*/  ISETP.LT.AND P0, PT, R5, 0x3, !P0 ;  /* 0x000000030500780c */ /* 0x000fc60004701270 */
[----:B------:R-:W-:-:S05]  /*00a0*/  FMUL R0, R0, 3.5 ;  /* 0x4060000000007820 */ /* 0x000fca0000400000 */
[----:B------:R-:W-:-:S04]  /*00b0*/  FMNMX R0, RZ, R0, !PT ;  /* 0x00000000ff007209 */ /* 0x000fc80007800000 */
[----:B------:R-:W1:Y:S02]  /*00c0*/  F2I.TRUNC.NTZ R4, R0 ;  /* 0x0000000000047305 */ /* 0x000e64000020f100 */
[----:B-1----:R-:W-:Y:S01]  /*00d0*/  SHF.R.S32.HI R5, RZ, 0x1f, R4 ;  /* 0x0000001fff057819 */ /* 0x002fe20000011404 */
[----:B------:R-:W-:Y:S06]  /*00e0*/  @!P0 EXIT ;  /* 0x000000000000894d */ /* 0x000fec0003800000 */
[----:B------:R-:W-:Y:S02]  /*00f0*/  ULDC.64 UR4, c[0x0][0x208] ;  /* 0x0000820000047ab9 */ /* 0x000fe40000000a00 */
[----:B------:R-:W-:Y:S01]  /*0100*/  STG.E.64 desc[UR4][R2.64], R4 ;  /* 0x0000000402007986 */ /* 0x000fe2000c101b04 */
[----:B------:R-:W-:Y:S05]  /*0110*/  EXIT ;  /* 0x000000000000794d */ /* 0x000fea0003800000 */
.L_x_0:
[----:B------:R-:W-:-:S00]  /*0120*/  BRA `(.L_x_0) ;  /* 0xfffffffc00fc7947 */ /* 0x000fc0000383ffff */
[----:B------:R-:W-:-:S00]  /*0130*/  NOP ;  /* 0x0000000000007918 */ /* 0x000fc00000000000 */
        /* <DEDUP_REMOVED lines=12> */
.L_x_1:


//--------------------- .nv.constant0.triton_poi_fused__to_copy_arange_clamp_mul_4 --------------------------
	.section	.nv.constant0.triton_poi_fused__to_copy_arange_clamp_mul_4,"a",@progbits
	.sectionflags	@""
	.align	4
.nv.constant0.triton_poi_fused__to_copy_arange_clamp_mul_4:
	.zero		540
